	.headerflags	@"EF_CUDA_TEXMODE_UNIFIED EF_CUDA_64BIT_ADDRESS EF_CUDA_ACCELERATORS EF_CUDA_SM90 EF_CUDA_VIRTUAL_SM(EF_CUDA_SM90)"
	.elftype	@"ET_EXEC"


//--------------------- .nv.info                  --------------------------
	.section	.nv.info,"",@"SHT_CUDA_INFO"
	.align	4


	//----- nvinfo : EIATTR_REGCOUNT
	.align		4
        /*0000*/ 	.byte	0x04, 0x2f
        /*0002*/ 	.short	(.L_1 - .L_0)
	.align		4
.L_0:
        /*0004*/ 	.word	index@(triton_mm)
        /*0008*/ 	.word	0x0000003a


	//----- nvinfo : EIATTR_MIN_STACK_SIZE
	.align		4
.L_1:
        /*000c*/ 	.byte	0x04, 0x12
        /*000e*/ 	.short	(.L_3 - .L_2)
	.align		4
.L_2:
        /*0010*/ 	.word	index@(triton_mm)
        /*0014*/ 	.word	0x00000000


	//----- nvinfo : EIATTR_FRAME_SIZE
	.align		4
.L_3:
        /*0018*/ 	.byte	0x04, 0x11
        /*001a*/ 	.short	(.L_5 - .L_4)
	.align		4
.L_4:
        /*001c*/ 	.word	index@(triton_mm)
        /*0020*/ 	.word	0x00000000


	//----- nvinfo : EIATTR_MIN_STACK_SIZE
	.align		4
.L_5:
        /*0024*/ 	.byte	0x04, 0x12
        /*0026*/ 	.short	(.L_7 - .L_6)
	.align		4
.L_6:
        /*0028*/ 	.word	index@(triton_mm)
        /*002c*/ 	.word	0x00000000
.L_7:


//--------------------- .nv.info.triton_mm        --------------------------
	.section	.nv.info.triton_mm,"",@"SHT_CUDA_INFO"
	.sectionflags	@""
	.align	4


	//----- nvinfo : EIATTR_CUDA_API_VERSION
	.align		4
        /*0000*/ 	.byte	0x04, 0x37
        /*0002*/ 	.short	(.L_9 - .L_8)
.L_8:
        /*0004*/ 	.word	0x0000007c


	//----- nvinfo : EIATTR_KPARAM_INFO
	.align		4
.L_9:
        /*0008*/ 	.byte	0x04, 0x17
        /*000a*/ 	.short	(.L_11 - .L_10)
.L_10:
        /*000c*/ 	.word	0x00000000
        /*0010*/ 	.short	0x0002
        /*0012*/ 	.short	0x0010
        /*0014*/ 	.byte	0x00, 0xf0, 0x21, 0x00


	//----- nvinfo : EIATTR_KPARAM_INFO
	.align		4
.L_11:
        /*0018*/ 	.byte	0x04, 0x17
        /*001a*/ 	.short	(.L_13 - .L_12)
.L_12:
        /*001c*/ 	.word	0x00000000
        /*0020*/ 	.short	0x0001
        /*0022*/ 	.short	0x0008
        /*0024*/ 	.byte	0x00, 0xf0, 0x21, 0x00


	//----- nvinfo : EIATTR_KPARAM_INFO
	.align		4
.L_13:
        /*0028*/ 	.byte	0x04, 0x17
        /*002a*/ 	.short	(.L_15 - .L_14)
.L_14:
        /*002c*/ 	.word	0x00000000
        /*0030*/ 	.short	0x0000
        /*0032*/ 	.short	0x0000
        /*0034*/ 	.byte	0x00, 0xf0, 0x21, 0x00


	//----- nvinfo : EIATTR_SPARSE_MMA_MASK
	.align		4
.L_15:
        /*0038*/ 	.byte	0x03, 0x50
        /*003a*/ 	.short	0x0000


	//----- nvinfo : EIATTR_MAXREG_COUNT
	.align		4
        /*003c*/ 	.byte	0x03, 0x1b
        /*003e*/ 	.short	0x00ff


	//----- nvinfo : EIATTR_COOP_GROUP_MASK_REGIDS
	.align		4
        /*0040*/ 	.byte	0x04, 0x29
        /*0042*/ 	.short	(.L_17 - .L_16)


	//   ....[0]....
.L_16:
        /*0044*/ 	.word	0xffffffff


	//----- nvinfo : EIATTR_COOP_GROUP_INSTR_OFFSETS
	.align		4
.L_17:
        /*0048*/ 	.byte	0x04, 0x28
        /*004a*/ 	.short	(.L_19 - .L_18)


	//   ....[0]....
.L_18:
        /*004c*/ 	.word	0x000006f0


	//----- nvinfo : EIATTR_EXIT_INSTR_OFFSETS
	.align		4
.L_19:
        /*0050*/ 	.byte	0x04, 0x1c
        /*0052*/ 	.short	(.L_21 - .L_20)


	//   ....[0]....
.L_20:
        /*0054*/ 	.word	0x00000dd0


	//   ....[1]....
        /*0058*/ 	.word	0x00000e20


	//----- nvinfo : EIATTR_MAX_THREADS
	.align		4
.L_21:
        /*005c*/ 	.byte	0x04, 0x05
        /*005e*/ 	.short	(.L_23 - .L_22)
.L_22:
        /*0060*/ 	.word	0x00000080
        /*0064*/ 	.word	0x00000001
        /*0068*/ 	.word	0x00000001


	//----- nvinfo : EIATTR_CBANK_PARAM_SIZE
	.align		4
.L_23:
        /*006c*/ 	.byte	0x03, 0x19
        /*006e*/ 	.short	0x0018


	//----- nvinfo : EIATTR_PARAM_CBANK
	.align		4
        /*0070*/ 	.byte	0x04, 0x0a
        /*0072*/ 	.short	(.L_25 - .L_24)
	.align		4
.L_24:
        /*0074*/ 	.word	index@(.nv.constant0.triton_mm)
        /*0078*/ 	.short	0x0210
        /*007a*/ 	.short	0x0018


	//----- nvinfo : EIATTR_SW_WAR
	.align		4
.L_25:
        /*007c*/ 	.byte	0x04, 0x36
        /*007e*/ 	.short	(.L_27 - .L_26)
.L_26:
        /*0080*/ 	.word	0x00000008
.L_27:


//--------------------- .nv.callgraph             --------------------------
	.section	.nv.callgraph,"",@"SHT_CUDA_CALLGRAPH"
	.align	4
	.sectionentsize	8
	.align		4
        /*0000*/ 	.word	0x00000000
	.align		4
        /*0004*/ 	.word	0xffffffff
	.align		4
        /*0008*/ 	.word	0x00000000
	.align		4
        /*000c*/ 	.word	0xfffffffe
	.align		4
        /*0010*/ 	.word	0x00000000
	.align		4
        /*0014*/ 	.word	0xfffffffd
	.align		4
        /*0018*/ 	.word	0x00000000
	.align		4
        /*001c*/ 	.word	0xfffffffc


//--------------------- .text.triton_mm           --------------------------
	.section	.text.triton_mm,"ax",@progbits
	.sectionflags	@"SHF_BARRIERS=1"
	.align	128
        .global         triton_mm
        .type           triton_mm,@function
        .size           triton_mm,(.L_x_2 - triton_mm)
        .other          triton_mm,@"STO_CUDA_ENTRY STV_DEFAULT"
triton_mm:
.text.triton_mm:
[----:B------:R-:W1:Y:S02]  /*0000*/  LDC R1, c[0x0][0x28] ;  /* 0x00000a00ff017b82 */ /* 0x000e640000000800 */
[----:B------:R-:W2:Y:S01]  /*0010*/  S2R R9, SR_CTAID.X ;  /* 0x0000000000097919 */ /* 0x000ea20000002500 */
[----:B------:R-:W-:Y:S01]  /*0020*/  IMAD.MOV.U32 R5, RZ, RZ, -0x8 ;  /* 0xfffffff8ff057424 */ /* 0x000fe200078e00ff */
[----:B------:R-:W3:Y:S01]  /*0030*/  S2UR UR8, SR_CgaCtaId ;  /* 0x00000000000879c3 */ /* 0x000ee20000008800 */
[----:B------:R-:W-:Y:S01]  /*0040*/  UMOV UR4, 0x400 ;  /* 0x0000040000047882 */ /* 0x000fe20000000000 */
[----:B------:R-:W-:Y:S01]  /*0050*/  ULDC.64 UR10, c[0x0][0x208] ;  /* 0x00008200000a7ab9 */ /* 0x000fe20000000a00 */
[----:B------:R-:W-:Y:S02]  /*0060*/  CS2R R24, SRZ ;  /* 0x0000000000187805 */ /* 0x000fe4000001ff00 */
[----:B------:R-:W-:Y:S02]  /*0070*/  CS2R R26, SRZ ;  /* 0x00000000001a7805 */ /* 0x000fe4000001ff00 */
[----:B------:R-:W-:Y:S02]  /*0080*/  CS2R R28, SRZ ;  /* 0x00000000001c7805 */ /* 0x000fe4000001ff00 */
[----:B------:R-:W-:-:S02]  /*0090*/  CS2R R30, SRZ ;  /* 0x00000000001e7805 */ /* 0x000fc4000001ff00 */
[----:B------:R-:W-:Y:S02]  /*00a0*/  CS2R R32, SRZ ;  /* 0x0000000000207805 */ /* 0x000fe4000001ff00 */
[----:B------:R-:W-:Y:S02]  /*00b0*/  CS2R R34, SRZ ;  /* 0x0000000000227805 */ /* 0x000fe4000001ff00 */
        /* <DEDUP_REMOVED lines=9> */
[----:B------:R-:W-:Y:S01]  /*0150*/  CS2R R54, SRZ ;  /* 0x0000000000367805 */ /* 0x000fe2000001ff00 */
[----:B------:R-:W-:Y:S01]  /*0160*/  UMOV UR9, 0xffffffff ;  /* 0xffffffff00097882 */ /* 0x000fe20000000000 */
[----:B---3--:R-:W-:Y:S01]  /*0170*/  UPRMT UR8, UR8, 0x654, UR4 ;  /* 0x0000065408087896 */ /* 0x008fe20008000004 */
[----:B--2---:R-:W-:-:S05]  /*0180*/  IMAD.HI R0, R9, 0x2aaaaaab, RZ ;  /* 0x2aaaaaab09007827 */ /* 0x004fca00078e02ff */
[----:B------:R-:W-:-:S04]  /*0190*/  SHF.R.U32.HI R3, RZ, 0x1f, R0 ;  /* 0x0000001fff037819 */ /* 0x000fc80000011600 */
[----:B------:R-:W-:-:S05]  /*01a0*/  LEA.HI.SX32 R4, R0, R3, 0x1a ;  /* 0x0000000300047211 */ /* 0x000fca00078fd2ff */
[C---:B------:R-:W-:Y:S02]  /*01b0*/  IMAD R0, R4.reuse, R5, 0x40 ;  /* 0x0000004004007424 */ /* 0x040fe400078e0205 */
[----:B------:R-:W-:-:S03]  /*01c0*/  IMAD R6, R4, -0x180, R9 ;  /* 0xfffffe8004067824 */ /* 0x000fc600078e0209 */
[----:B------:R-:W-:-:S04]  /*01d0*/  VIMNMX R5, R0, 0x8, PT ;  /* 0x0000000800057848 */ /* 0x000fc80003fe0100 */
[-C--:B------:R-:W-:Y:S02]  /*01e0*/  IABS R11, R5.reuse ;  /* 0x00000005000b7213 */ /* 0x080fe40000000000 */
[----:B------:R-:W-:Y:S02]  /*01f0*/  IABS R10, R5 ;  /* 0x00000005000a7213 */ /* 0x000fe40000000000 */
[----:B------:R-:W2:Y:S08]  /*0200*/  I2F.RP R0, R11 ;  /* 0x0000000b00007306 */ /* 0x000eb00000209400 */
[----:B--2---:R-:W2:Y:S02]  /*0210*/  MUFU.RCP R0, R0 ;  /* 0x0000000000007308 */ /* 0x004ea40000001000 */
[----:B--2---:R-:W-:Y:S01]  /*0220*/  VIADD R2, R0, 0xffffffe ;  /* 0x0ffffffe00027836 */ /* 0x004fe20000000000 */
[----:B------:R-:W-:-:S02]  /*0230*/  IABS R0, R6 ;  /* 0x0000000600007213 */ /* 0x000fc40000000000 */
[----:B------:R-:W-:-:S03]  /*0240*/  LOP3.LUT R6, R6, R5, RZ, 0x3c, !PT ;  /* 0x0000000506067212 */ /* 0x000fc600078e3cff */
[----:B------:R2:W3:Y:S01]  /*0250*/  F2I.FTZ.U32.TRUNC.NTZ R3, R2 ;  /* 0x0000000200037305 */ /* 0x0004e2000021f000 */
[----:B------:R-:W-:Y:S01]  /*0260*/  ISETP.GE.AND P2, PT, R6, RZ, PT ;  /* 0x000000ff0600720c */ /* 0x000fe20003f46270 */
[----:B--2---:R-:W-:Y:S02]  /*0270*/  IMAD.MOV.U32 R2, RZ, RZ, RZ ;  /* 0x000000ffff027224 */ /* 0x004fe400078e00ff */
[----:B---3--:R-:W-:-:S04]  /*0280*/  IMAD.MOV R8, RZ, RZ, -R3 ;  /* 0x000000ffff087224 */ /* 0x008fc800078e0a03 */
[----:B------:R-:W-:Y:S01]  /*0290*/  IMAD R7, R8, R11, RZ ;  /* 0x0000000b08077224 */ /* 0x000fe200078e02ff */
[----:B------:R-:W-:-:S03]  /*02a0*/  IABS R8, R9 ;  /* 0x0000000900087213 */ /* 0x000fc60000000000 */
[----:B------:R-:W-:-:S04]  /*02b0*/  IMAD.HI.U32 R3, R3, R7, R2 ;  /* 0x0000000703037227 */ /* 0x000fc800078e0002 */
[----:B------:R-:W-:Y:S02]  /*02c0*/  IMAD.MOV.U32 R7, RZ, RZ, R8 ;  /* 0x000000ffff077224 */ /* 0x000fe400078e0008 */
[----:B------:R-:W-:Y:S02]  /*02d0*/  IMAD.MOV R8, RZ, RZ, -R10 ;  /* 0x000000ffff087224 */ /* 0x000fe400078e0a0a */
[----:B------:R-:W-:Y:S02]  /*02e0*/  IMAD.MOV.U32 R10, RZ, RZ, R0 ;  /* 0x000000ffff0a7224 */ /* 0x000fe400078e0000 */
[----:B------:R-:W-:-:S04]  /*02f0*/  IMAD.HI.U32 R0, R3, R7, RZ ;  /* 0x0000000703007227 */ /* 0x000fc800078e00ff */
[----:B------:R-:W-:-:S04]  /*0300*/  IMAD.HI.U32 R3, R3, R10, RZ ;  /* 0x0000000a03037227 */ /* 0x000fc800078e00ff */
[-C--:B------:R-:W-:Y:S02]  /*0310*/  IMAD R2, R0, R8.reuse, R7 ;  /* 0x0000000800027224 */ /* 0x080fe400078e0207 */
[----:B------:R-:W-:Y:S01]  /*0320*/  IMAD R7, R3, R8, R10 ;  /* 0x0000000803077224 */ /* 0x000fe200078e020a */
[----:B------:R-:W2:Y:S02]  /*0330*/  S2R R0, SR_TID.X ;  /* 0x0000000000007919 */ /* 0x000ea40000002100 */
[C---:B------:R-:W-:Y:S02]  /*0340*/  ISETP.GT.U32.AND P1, PT, R11.reuse, R2, PT ;  /* 0x000000020b00720c */ /* 0x040fe40003f24070 */
[----:B------:R-:W-:-:S11]  /*0350*/  ISETP.GT.U32.AND P0, PT, R11, R7, PT ;  /* 0x000000070b00720c */ /* 0x000fd60003f04070 */
[--C-:B------:R-:W-:Y:S01]  /*0360*/  @!P1 IMAD.IADD R2, R2, 0x1, -R11.reuse ;  /* 0x0000000102029824 */ /* 0x100fe200078e0a0b */
[----:B------:R-:W-:Y:S01]  /*0370*/  ISETP.GE.AND P1, PT, R9, RZ, PT ;  /* 0x000000ff0900720c */ /* 0x000fe20003f26270 */
[----:B------:R-:W-:Y:S01]  /*0380*/  @!P0 IMAD.IADD R7, R7, 0x1, -R11 ;  /* 0x0000000107078824 */ /* 0x000fe200078e0a0b */
[----:B------:R-:W3:Y:S01]  /*0390*/  LDC.64 R8, c[0x0][0x218] ;  /* 0x00008600ff087b82 */ /* 0x000ee20000000a00 */
[----:B------:R-:W-:Y:S01]  /*03a0*/  @!P0 VIADD R3, R3, 0x1 ;  /* 0x0000000103038836 */ /* 0x000fe20000000000 */
[----:B------:R-:W-:Y:S02]  /*03b0*/  ISETP.GT.U32.AND P4, PT, R11, R2, PT ;  /* 0x000000020b00720c */ /* 0x000fe40003f84070 */
[----:B------:R-:W-:Y:S02]  /*03c0*/  ISETP.GE.U32.AND P3, PT, R7, R11, PT ;  /* 0x0000000b0700720c */ /* 0x000fe40003f66070 */
[----:B------:R-:W-:Y:S02]  /*03d0*/  ISETP.NE.AND P0, PT, R5, RZ, PT ;  /* 0x000000ff0500720c */ /* 0x000fe40003f05270 */
[----:B------:R-:W-:-:S02]  /*03e0*/  LOP3.LUT R5, RZ, R5, RZ, 0x33, !PT ;  /* 0x00000005ff057212 */ /* 0x000fc400078e33ff */
[----:B--2---:R-:W-:-:S05]  /*03f0*/  SHF.R.U32.HI R10, RZ, 0x1, R0 ;  /* 0x00000001ff0a7819 */ /* 0x004fca0000011600 */
[----:B------:R-:W-:Y:S02]  /*0400*/  @!P4 IMAD.IADD R2, R2, 0x1, -R11 ;  /* 0x000000010202c824 */ /* 0x000fe400078e0a0b */
[----:B------:R-:W-:Y:S01]  /*0410*/  @P3 VIADD R3, R3, 0x1 ;  /* 0x0000000103033836 */ /* 0x000fe20000000000 */
[----:B------:R-:W-:Y:S01]  /*0420*/  SGXT.U32 R10, R10, 0x6 ;  /* 0x000000060a0a781a */ /* 0x000fe20000000000 */
[----:B------:R-:W-:Y:S02]  /*0430*/  @!P1 IMAD.MOV R2, RZ, RZ, -R2 ;  /* 0x000000ffff029224 */ /* 0x000fe400078e0a02 */
[----:B------:R-:W-:-:S03]  /*0440*/  IMAD.MOV.U32 R6, RZ, RZ, R3 ;  /* 0x000000ffff067224 */ /* 0x000fc600078e0003 */
[----:B------:R-:W-:Y:S01]  /*0450*/  SEL R3, R5, R2, !P0 ;  /* 0x0000000205037207 */ /* 0x000fe20004000000 */
[----:B------:R-:W-:-:S04]  /*0460*/  @!P2 IMAD.MOV R6, RZ, RZ, -R6 ;  /* 0x000000ffff06a224 */ /* 0x000fc800078e0a06 */
[----:B------:R-:W-:Y:S01]  /*0470*/  IMAD R4, R4, 0x8, R3 ;  /* 0x0000000804047824 */ /* 0x000fe200078e0203 */
[----:B------:R-:W-:Y:S02]  /*0480*/  SEL R5, R5, R6, !P0 ;  /* 0x0000000605057207 */ /* 0x000fe40004000000 */
[----:B------:R-:W2:Y:S01]  /*0490*/  LDC.64 R6, c[0x0][0x210] ;  /* 0x00008400ff067b82 */ /* 0x000ea20000000a00 */
[----:B------:R-:W-:Y:S01]  /*04a0*/  IMAD.SHL.U32 R2, R4, 0x40, RZ ;  /* 0x0000004004027824 */ /* 0x000fe200078e00ff */
[----:B------:R-:W-:Y:S01]  /*04b0*/  SHF.R.S32.HI R4, RZ, 0x19, R4 ;  /* 0x00000019ff047819 */ /* 0x000fe20000011404 */
[----:B------:R-:W-:-:S03]  /*04c0*/  IMAD.SHL.U32 R3, R5, 0x40, RZ ;  /* 0x0000004005037824 */ /* 0x000fc600078e00ff */
[----:B------:R-:W-:Y:S02]  /*04d0*/  SGXT R4, R4, 0x1 ;  /* 0x000000010404781a */ /* 0x000fe40000000200 */
[-C--:B------:R-:W-:Y:S02]  /*04e0*/  LOP3.LUT R11, R3, R10.reuse, RZ, 0xfc, !PT ;  /* 0x0000000a030b7212 */ /* 0x080fe400078efcff */
[----:B------:R-:W-:-:S03]  /*04f0*/  LOP3.LUT R5, R2, R10, RZ, 0xfc, !PT ;  /* 0x0000000a02057212 */ /* 0x000fc600078efcff */
[----:B------:R-:W-:Y:S01]  /*0500*/  IMAD.HI R13, R11, 0x2aaaaaab, RZ ;  /* 0x2aaaaaab0b0d7827 */ /* 0x000fe200078e02ff */
[----:B------:R-:W-:-:S04]  /*0510*/  LEA.HI R4, R4, R5, RZ, 0xc ;  /* 0x0000000504047211 */ /* 0x000fc800078f60ff */
[----:B------:R-:W-:Y:S01]  /*0520*/  LOP3.LUT R12, R4, 0xff000, RZ, 0xc0, !PT ;  /* 0x000ff000040c7812 */ /* 0x000fe200078ec0ff */
[----:B------:R-:W-:Y:S01]  /*0530*/  IMAD.SHL.U32 R4, R0, 0x8, RZ ;  /* 0x0000000800047824 */ /* 0x000fe200078e00ff */
[----:B------:R-:W-:-:S03]  /*0540*/  SHF.R.U32.HI R14, RZ, 0x1f, R13 ;  /* 0x0000001fff0e7819 */ /* 0x000fc6000001160d */
[----:B------:R-:W-:Y:S01]  /*0550*/  IMAD.IADD R12, R5, 0x1, -R12 ;  /* 0x00000001050c7824 */ /* 0x000fe200078e0a0c */
[----:B------:R-:W-:Y:S02]  /*0560*/  LEA.HI R14, R13, R14, RZ, 0x17 ;  /* 0x0000000e0d0e7211 */ /* 0x000fe400078fb8ff */
[----:B------:R-:W-:Y:S02]  /*0570*/  LOP3.LUT R5, R4, 0x8, RZ, 0xc0, !PT ;  /* 0x0000000804057812 */ /* 0x000fe400078ec0ff */
[----:B------:R-:W-:Y:S01]  /*0580*/  LOP3.LUT R13, R4, 0x8, R0, 0x48, !PT ;  /* 0x00000008040d7812 */ /* 0x000fe200078e4800 */
[----:B------:R-:W-:Y:S02]  /*0590*/  IMAD R14, R14, -0xc00, R11 ;  /* 0xfffff4000e0e7824 */ /* 0x000fe400078e020b */
[----:B------:R-:W-:Y:S02]  /*05a0*/  IMAD R11, R12, 0x3000, R5 ;  /* 0x000030000c0b7824 */ /* 0x000fe400078e0205 */
[----:B------:R-:W-:-:S02]  /*05b0*/  IMAD R13, R10, 0x10, R13 ;  /* 0x000000100a0d7824 */ /* 0x000fc400078e020d */
[----:B------:R-:W-:Y:S02]  /*05c0*/  IMAD R5, R14, 0x3000, R5 ;  /* 0x000030000e057824 */ /* 0x000fe400078e0205 */
[----:B--2---:R-:W-:Y:S01]  /*05d0*/  IMAD.WIDE R6, R11, 0x2, R6 ;  /* 0x000000020b067825 */ /* 0x004fe200078e0206 */
[----:B------:R-:W-:-:S03]  /*05e0*/  LEA R11, R13, UR8, 0x1 ;  /* 0x000000080d0b7c11 */ /* 0x000fc6000f8e08ff */
[----:B---3--:R-:W-:Y:S01]  /*05f0*/  IMAD.WIDE R8, R5, 0x2, R8 ;  /* 0x0000000205087825 */ /* 0x008fe200078e0208 */
[----:B------:R-:W-:Y:S01]  /*0600*/  IADD3 R13, P1, R6, 0x20, RZ ;  /* 0x00000020060d7810 */ /* 0x000fe20007f3e0ff */
[----:B------:R-:W-:Y:S01]  /*0610*/  @!PT LDS RZ, [RZ] ;  /* 0x00000000fffff984 */ /* 0x000fe20000000800 */
[----:B------:R-:W-:Y:S01]  /*0620*/  @!PT LDS RZ, [RZ] ;  /* 0x00000000fffff984 */ /* 0x000fe20000000800 */
[----:B------:R-:W-:Y:S01]  /*0630*/  @!PT LDS RZ, [RZ] ;  /* 0x00000000fffff984 */ /* 0x000fe20000000800 */
[----:B------:R-:W-:Y:S01]  /*0640*/  LDGSTS.E.BYPASS.128 [R11], desc[UR10][R6.64] ;  /* 0x00000000060b7fae */ /* 0x000fe2000b901c4a */
[----:B------:R-:W-:Y:S01]  /*0650*/  SHF.R.U32.HI R5, RZ, 0x5, R0 ;  /* 0x00000005ff057819 */ /* 0x000fe20000011600 */
[----:B------:R-:W-:Y:S01]  /*0660*/  IMAD.MOV.U32 R10, RZ, RZ, RZ ;  /* 0x000000ffff0a7224 */ /* 0x000fe200078e00ff */
[----:B------:R-:W-:Y:S01]  /*0670*/  IADD3 R15, P0, R8, 0x20, RZ ;  /* 0x00000020080f7810 */ /* 0x000fe20007f1e0ff */
[----:B------:R-:W0:Y:S01]  /*0680*/  LDGDEPBAR ;  /* 0x00000000000079af */ /* 0x000e220000000000 */
[----:B------:R-:W-:Y:S02]  /*0690*/  IMAD.X R14, RZ, RZ, R7, P1 ;  /* 0x000000ffff0e7224 */ /* 0x000fe400008e0607 */
[----:B------:R-:W-:Y:S01]  /*06a0*/  IMAD.MOV.U32 R12, RZ, RZ, RZ ;  /* 0x000000ffff0c7224 */ /* 0x000fe200078e00ff */
[----:B------:R2:W-:Y:S01]  /*06b0*/  LDGSTS.E.BYPASS.128 [R11+0x1000], desc[UR10][R8.64] ;  /* 0x01000000080b7fae */ /* 0x0005e2000b901c4a */
[----:B------:R-:W-:-:S03]  /*06c0*/  IMAD.X R16, RZ, RZ, R9, P0 ;  /* 0x000000ffff107224 */ /* 0x000fc600000e0609 */
[----:B------:R-:W0:Y:S01]  /*06d0*/  LDGDEPBAR ;  /* 0x00000000000079af */ /* 0x000e220000000000 */
[----:B--2---:R-:W-:-:S07]  /*06e0*/  LOP3.LUT R8, R5, 0x7fffffc, RZ, 0xc0, !PT ;  /* 0x07fffffc05087812 */ /* 0x004fce00078ec0ff */
.L_x_0:
[----:B--2---:R-:W2:Y:S01]  /*06f0*/  SHFL.IDX PT, R6, R8, RZ, 0x1f ;  /* 0x00001fff08067589 */ /* 0x004ea200000e0000 */
[----:B------:R-:W-:Y:S01]  /*0700*/  UIADD3 UR9, UR9, 0x1, URZ ;  /* 0x0000000109097890 */ /* 0x000fe2000fffe03f */
[----:B------:R-:W-:-:S04]  /*0710*/  DEPBAR.LE SB0, 0x0 ;  /* 0x000080000000791a */ /* 0x000fc80000000000 */
[----:B------:R-:W-:Y:S01]  /*0720*/  UISETP.GE.AND UP0, UPT, UR9, 0x2, UPT ;  /* 0x000000020900788c */ /* 0x000fe2000bf06270 */
[----:B------:R-:W-:Y:S01]  /*0730*/  BAR.SYNC.DEFER_BLOCKING 0x0 ;  /* 0x0000000000007b1d */ /* 0x000fe20000010000 */
[----:B------:R-:W-:Y:S01]  /*0740*/  VIADD R10, R10, 0x1 ;  /* 0x000000010a0a7836 */ /* 0x000fe20000000000 */
[----:B------:R-:W-:Y:S01]  /*0750*/  ISETP.GE.U32.AND P0, PT, R12, 0x2ff0, PT ;  /* 0x00002ff00c00780c */ /* 0x000fe20003f06070 */
[----:B------:R-:W-:Y:S01]  /*0760*/  USEL UR9, UR9, URZ, !UP0 ;  /* 0x0000003f09097287 */ /* 0x000fe2000c000000 */
[----:B------:R-:W-:Y:S02]  /*0770*/  IMAD.MOV.U32 R7, RZ, RZ, R14 ;  /* 0x000000ffff077224 */ /* 0x000fe400078e000e */
[----:B------:R-:W-:Y:S01]  /*0780*/  ISETP.GE.AND P1, PT, R10, 0x2, PT ;  /* 0x000000020a00780c */ /* 0x000fe20003f26270 */
[----:B------:R-:W-:-:S03]  /*0790*/  VIADD R12, R12, 0x10 ;  /* 0x000000100c0c7836 */ /* 0x000fc60000000000 */
[----:B------:R-:W-:-:S05]  /*07a0*/  SEL R10, R10, RZ, !P1 ;  /* 0x000000ff0a0a7207 */ /* 0x000fca0004800000 */
[----:B------:R-:W-:Y:S01]  /*07b0*/  IMAD R9, R10, 0x800, R11 ;  /* 0x000008000a097824 */ /* 0x000fe200078e020b */
[----:B--2---:R-:W-:Y:S01]  /*07c0*/  R2UR UR4, R6 ;  /* 0x00000000060472ca */ /* 0x004fe200000e0000 */
[----:B------:R-:W-:Y:S01]  /*07d0*/  IMAD.MOV.U32 R6, RZ, RZ, R13 ;  /* 0x000000ffff067224 */ /* 0x000fe200078e000d */
[----:B------:R-:W-:Y:S01]  /*07e0*/  IADD3 R13, P2, R13, 0x20, RZ ;  /* 0x000000200d0d7810 */ /* 0x000fe20007f5e0ff */
[----:B------:R-:W-:-:S04]  /*07f0*/  WARPGROUP.ARRIVE ;  /* 0x00000000000079c5 */ /* 0x000fc80000000000 */
[----:B------:R-:W-:-:S06]  /*0800*/  IMAD.X R14, RZ, RZ, R14, P2 ;  /* 0x000000ffff0e7224 */ /* 0x000fcc00010e060e */
[----:B------:R-:W-:Y:S02]  /*0810*/  USHF.L.U32 UR5, UR4, 0x5, URZ ;  /* 0x0000000504057899 */ /* 0x000fe4000800063f */
[----:B------:R-:W-:Y:S02]  /*0820*/  ULEA UR4, UR9, UR8, 0xb ;  /* 0x0000000809047291 */ /* 0x000fe4000f8e583f */
[----:B------:R-:W-:Y:S02]  /*0830*/  ULOP3.LUT UR5, UR5, 0x60, URZ, 0xc0, !UPT ;  /* 0x0000006005057892 */ /* 0x000fe4000f8ec03f */
[----:B------:R-:W-:Y:S02]  /*0840*/  USHF.R.U32.HI UR6, URZ, 0x4, UR4 ;  /* 0x000000043f067899 */ /* 0x000fe40008011604 */
[----:B------:R-:W-:Y:S02]  /*0850*/  UIADD3 UR4, UR4, 0x1000, URZ ;  /* 0x0000100004047890 */ /* 0x000fe4000fffe03f */
[----:B------:R-:W-:-:S02]  /*0860*/  ULOP3.LUT UR6, UR6, 0x3fff, URZ, 0xc0, !UPT ;  /* 0x00003fff06067892 */ /* 0x000fc4000f8ec03f */
[----:B------:R-:W-:Y:S02]  /*0870*/  USHF.R.U32.HI UR4, URZ, 0x4, UR4 ;  /* 0x000000043f047899 */ /* 0x000fe40008011604 */
[----:B------:R-:W-:Y:S02]  /*0880*/  UIADD3 UR5, UP0, UR5, UR6, URZ ;  /* 0x0000000605057290 */ /* 0x000fe4000ff1e03f */
[----:B------:R-:W-:Y:S02]  /*0890*/  ULOP3.LUT UR4, UR4, 0x3fff, URZ, 0xc0, !UPT ;  /* 0x00003fff04047892 */ /* 0x000fe4000f8ec03f */
[----:B------:R-:W-:Y:S02]  /*08a0*/  UIADD3.X UR7, URZ, URZ, URZ, UP0, !UPT ;  /* 0x0000003f3f077290 */ /* 0x000fe400087fe43f */
[----:B------:R-:W-:Y:S02]  /*08b0*/  ULOP3.LUT UR6, UR4, 0x800000, URZ, 0xfc, !UPT ;  /* 0x0080000004067892 */ /* 0x000fe4000f8efc3f */
[----:B------:R-:W-:-:S02]  /*08c0*/  ULOP3.LUT UR4, UR5, 0x800000, URZ, 0xfc, !UPT ;  /* 0x0080000005047892 */ /* 0x000fc4000f8efc3f */
[----:B------:R-:W-:-:S03]  /*08d0*/  ULOP3.LUT UR5, UR7, 0xc0000010, URZ, 0xfc, !UPT ;  /* 0xc000001007057892 */ /* 0x000fc6000f8efc3f */
[----:B------:R-:W-:-:S06]  /*08e0*/  UMOV UR7, 0xc0000010 ;  /* 0xc000001000077882 */ /* 0x000fcc0000000000 */
[----:B------:R-:W-:Y:S03]  /*08f0*/  HGMMA.64x64x16.F32.BF16 R24, gdesc[UR4], R24, gsb0 ;  /* 0x00e00000041879f0 */ /* 0x000fe60008001818 */
[----:B------:R-:W-:Y:S02]  /*0900*/  WARPGROUP.DEPBAR.LE gsb0, 0x1 ;  /* 0x00008000000079c5 */ /* 0x000fe40000010100 */
[----:B------:R-:W-:Y:S06]  /*0910*/  BAR.SYNC.DEFER_BLOCKING 0x0 ;  /* 0x0000000000007b1d */ /* 0x000fec0000010000 */
[----:B------:R-:W-:Y:S01]  /*0920*/  @!PT LDS RZ, [RZ] ;  /* 0x00000000fffff984 */ /* 0x000fe20000000800 */
[----:B------:R-:W-:Y:S01]  /*0930*/  @!PT LDS RZ, [RZ] ;  /* 0x00000000fffff984 */ /* 0x000fe20000000800 */
[----:B------:R-:W-:Y:S01]  /*0940*/  @!PT LDS RZ, [RZ] ;  /* 0x00000000fffff984 */ /* 0x000fe20000000800 */
[----:B------:R2:W-:Y:S04]  /*0950*/  LDGSTS.E.BYPASS.128 [R9], desc[UR10][R6.64], !P0 ;  /* 0x0000000006097fae */ /* 0x0005e8000c101c4a */
[----:B------:R-:W0:Y:S01]  /*0960*/  LDGDEPBAR ;  /* 0x00000000000079af */ /* 0x000e220000000000 */
[----:B--2---:R-:W-:Y:S01]  /*0970*/  IMAD.MOV.U32 R6, RZ, RZ, R15 ;  /* 0x000000ffff067224 */ /* 0x004fe200078e000f */
[----:B------:R-:W-:Y:S01]  /*0980*/  IADD3 R15, P1, R15, 0x20, RZ ;  /* 0x000000200f0f7810 */ /* 0x000fe20007f3e0ff */
[----:B------:R-:W-:-:S04]  /*0990*/  IMAD.MOV.U32 R7, RZ, RZ, R16 ;  /* 0x000000ffff077224 */ /* 0x000fc800078e0010 */
[----:B------:R-:W-:Y:S01]  /*09a0*/  IMAD.X R16, RZ, RZ, R16, P1 ;  /* 0x000000ffff107224 */ /* 0x000fe200008e0610 */
[----:B------:R2:W-:Y:S04]  /*09b0*/  LDGSTS.E.BYPASS.128 [R9+0x1000], desc[UR10][R6.64], !P0 ;  /* 0x0100000006097fae */ /* 0x0005e8000c101c4a */
[----:B------:R-:W0:Y:S01]  /*09c0*/  LDGDEPBAR ;  /* 0x00000000000079af */ /* 0x000e220000000000 */
[----:B------:R-:W-:Y:S05]  /*09d0*/  @!P0 BRA `(.L_x_0) ;  /* 0xfffffffc00448947 */ /* 0x000fea000383ffff */
[----:B------:R-:W-:Y:S02]  /*09e0*/  WARPGROUP.DEPBAR.LE gsb0, 0x0 ;  /* 0x00008000000079c5 */ /* 0x000fe40000010000 */
[----:B------:R-:W-:-:S04]  /*09f0*/  DEPBAR.LE SB0, 0x0 ;  /* 0x000080000000791a */ /* 0x000fc80000000000 */
[----:B--2---:R-:W-:Y:S02]  /*0a00*/  SHF.R.U32.HI R6, RZ, 0x1, R0 ;  /* 0x00000001ff067819 */ /* 0x004fe40000011600 */
[----:B------:R-:W-:Y:S02]  /*0a10*/  LOP3.LUT R7, R0, 0xf, RZ, 0xc0, !PT ;  /* 0x0000000f00077812 */ /* 0x000fe400078ec0ff */
[----:B------:R-:W-:Y:S02]  /*0a20*/  LOP3.LUT R8, R6, 0x8, RZ, 0xc0, !PT ;  /* 0x0000000806087812 */ /* 0x000fe400078ec0ff */
[----:B------:R-:W-:Y:S02]  /*0a30*/  LOP3.LUT R5, R5, 0x3, RZ, 0xc0, !PT ;  /* 0x0000000305057812 */ /* 0x000fe400078ec0ff */
[----:B------:R-:W-:Y:S01]  /*0a40*/  F2FP.BF16.F32.PACK_AB R24, R25, R24 ;  /* 0x000000181918723e */ /* 0x000fe200000010ff */
[----:B------:R-:W-:Y:S01]  /*0a50*/  IMAD R8, R7, 0x48, R8 ;  /* 0x0000004807087824 */ /* 0x000fe200078e0208 */
[----:B------:R-:W-:-:S02]  /*0a60*/  F2FP.BF16.F32.PACK_AB R25, R27, R26 ;  /* 0x0000001a1b19723e */ /* 0x000fc400000010ff */
[----:B------:R-:W-:Y:S01]  /*0a70*/  F2FP.BF16.F32.PACK_AB R32, R33, R32 ;  /* 0x000000202120723e */ /* 0x000fe200000010ff */
[----:B------:R-:W-:Y:S01]  /*0a80*/  IMAD R8, R5, 0x480, R8 ;  /* 0x0000048005087824 */ /* 0x000fe200078e0208 */
[----:B------:R-:W-:Y:S02]  /*0a90*/  F2FP.BF16.F32.PACK_AB R26, R29, R28 ;  /* 0x0000001c1d1a723e */ /* 0x000fe400000010ff */
[----:B------:R-:W-:Y:S02]  /*0aa0*/  F2FP.BF16.F32.PACK_AB R27, R31, R30 ;  /* 0x0000001e1f1b723e */ /* 0x000fe400000010ff */
[----:B------:R-:W-:Y:S02]  /*0ab0*/  F2FP.BF16.F32.PACK_AB R33, R35, R34 ;  /* 0x000000222321723e */ /* 0x000fe400000010ff */
[----:B------:R-:W-:Y:S02]  /*0ac0*/  F2FP.BF16.F32.PACK_AB R40, R41, R40 ;  /* 0x000000282928723e */ /* 0x000fe400000010ff */
[----:B------:R-:W-:Y:S01]  /*0ad0*/  LEA R20, R8, UR8, 0x1 ;  /* 0x0000000808147c11 */ /* 0x000fe2000f8e08ff */
[----:B------:R-:W-:Y:S01]  /*0ae0*/  BAR.SYNC.DEFER_BLOCKING 0x0 ;  /* 0x0000000000007b1d */ /* 0x000fe20000010000 */
[----:B------:R-:W-:-:S02]  /*0af0*/  F2FP.BF16.F32.PACK_AB R34, R37, R36 ;  /* 0x000000242522723e */ /* 0x000fc400000010ff */
[----:B------:R-:W-:Y:S02]  /*0b00*/  F2FP.BF16.F32.PACK_AB R35, R39, R38 ;  /* 0x000000262723723e */ /* 0x000fe400000010ff */
[----:B------:R-:W-:Y:S02]  /*0b10*/  F2FP.BF16.F32.PACK_AB R41, R43, R42 ;  /* 0x0000002a2b29723e */ /* 0x000fe400000010ff */
[----:B------:R-:W-:Y:S02]  /*0b20*/  F2FP.BF16.F32.PACK_AB R48, R49, R48 ;  /* 0x000000303130723e */ /* 0x000fe400000010ff */
[----:B------:R-:W-:Y:S02]  /*0b30*/  F2FP.BF16.F32.PACK_AB R42, R45, R44 ;  /* 0x0000002c2d2a723e */ /* 0x000fe400000010ff */
[----:B------:R-:W-:Y:S02]  /*0b40*/  F2FP.BF16.F32.PACK_AB R43, R47, R46 ;  /* 0x0000002e2f2b723e */ /* 0x000fe400000010ff */
[----:B------:R-:W-:-:S02]  /*0b50*/  F2FP.BF16.F32.PACK_AB R49, R51, R50 ;  /* 0x000000323331723e */ /* 0x000fc400000010ff */
[----:B------:R-:W-:Y:S02]  /*0b60*/  F2FP.BF16.F32.PACK_AB R50, R53, R52 ;  /* 0x000000343532723e */ /* 0x000fe400000010ff */
[----:B------:R-:W-:Y:S02]  /*0b70*/  F2FP.BF16.F32.PACK_AB R51, R55, R54 ;  /* 0x000000363733723e */ /* 0x000fe400000010ff */
[----:B------:R-:W-:Y:S02]  /*0b80*/  SHF.R.U32.HI R9, RZ, 0x3, R0 ;  /* 0x00000003ff097819 */ /* 0x000fe40000011600 */
[----:B------:R-:W-:Y:S02]  /*0b90*/  LOP3.LUT R3, R3, 0x38, R4, 0xf8, !PT ;  /* 0x0000003803037812 */ /* 0x000fe400078ef804 */
[----:B------:R-:W-:Y:S01]  /*0ba0*/  SGXT.U32 R6, R9, 0x2 ;  /* 0x000000020906781a */ /* 0x000fe20000000000 */
[----:B------:R-:W-:Y:S01]  /*0bb0*/  STSM.16.M88.4 [R20], R24 ;  /* 0x0000001814007844 */ /* 0x000fe20000000200 */
[----:B------:R-:W-:Y:S01]  /*0bc0*/  IMAD.SHL.U32 R9, R5, 0x4, RZ ;  /* 0x0000000405097824 */ /* 0x000fe200078e00ff */
[----:B------:R-:W-:-:S02]  /*0bd0*/  LOP3.LUT R5, R4, 0x38, RZ, 0xc0, !PT ;  /* 0x0000003804057812 */ /* 0x000fc400078ec0ff */
[----:B------:R-:W-:Y:S01]  /*0be0*/  STSM.16.M88.4 [R20+0x20], R32 ;  /* 0x0000202014007844 */ /* 0x000fe20000000200 */
[----:B------:R-:W-:Y:S02]  /*0bf0*/  ISETP.GE.AND P0, PT, R3, 0xc00, PT ;  /* 0x00000c000300780c */ /* 0x000fe40003f06270 */
[----:B------:R-:W-:Y:S01]  /*0c00*/  LOP3.LUT R6, R9, R6, RZ, 0xfc, !PT ;  /* 0x0000000609067212 */ /* 0x000fe200078efcff */
[----:B------:R-:W-:Y:S04]  /*0c10*/  STSM.16.M88.4 [R20+0x40], R40 ;  /* 0x0000402814007844 */ /* 0x000fe80000000200 */
[----:B------:R2:W-:Y:S01]  /*0c20*/  STSM.16.M88.4 [R20+0x60], R48 ;  /* 0x0000603014007844 */ /* 0x0005e20000000200 */
[----:B------:R-:W-:Y:S02]  /*0c30*/  IMAD R5, R6, 0x48, R5 ;  /* 0x0000004806057824 */ /* 0x000fe400078e0205 */
[----:B------:R-:W3:Y:S03]  /*0c40*/  LDC.64 R6, c[0x0][0x220] ;  /* 0x00008800ff067b82 */ /* 0x000ee60000000a00 */
[----:B------:R-:W-:-:S05]  /*0c50*/  LEA R22, R5, UR8, 0x1 ;  /* 0x0000000805167c11 */ /* 0x000fca000f8e08ff */
[----:B------:R-:W-:Y:S01]  /*0c60*/  BAR.SYNC.DEFER_BLOCKING 0x0 ;  /* 0x0000000000007b1d */ /* 0x000fe20000010000 */
[----:B------:R-:W-:-:S04]  /*0c70*/  SHF.R.U32.HI R5, RZ, 0x3, R0 ;  /* 0x00000003ff057819 */ /* 0x000fc80000011600 */
[----:B------:R-:W-:-:S04]  /*0c80*/  SGXT.U32 R5, R5, 0x4 ;  /* 0x000000040505781a */ /* 0x000fc80000000000 */
[----:B------:R-:W-:-:S04]  /*0c90*/  LOP3.LUT R2, R5, R2, RZ, 0xfc, !PT ;  /* 0x0000000205027212 */ /* 0x000fc800078efcff */
[C---:B------:R-:W-:Y:S01]  /*0ca0*/  LOP3.LUT R4, R2.reuse, 0x10, RZ, 0xfc, !PT ;  /* 0x0000001002047812 */ /* 0x040fe200078efcff */
[C---:B------:R-:W-:Y:S01]  /*0cb0*/  IMAD R23, R2.reuse, 0xc00, R3 ;  /* 0x00000c0002177824 */ /* 0x040fe200078e0203 */
[C---:B------:R-:W-:Y:S02]  /*0cc0*/  LOP3.LUT R0, R2.reuse, 0x20, RZ, 0xfc, !PT ;  /* 0x0000002002007812 */ /* 0x040fe400078efcff */
[C---:B------:R-:W-:Y:S01]  /*0cd0*/  ISETP.LT.AND P1, PT, R2.reuse, 0x1000, !P0 ;  /* 0x000010000200780c */ /* 0x040fe20004721270 */
[C---:B------:R-:W-:Y:S01]  /*0ce0*/  VIADD R5, R23.reuse, 0xc000 ;  /* 0x0000c00017057836 */ /* 0x040fe20000000000 */
[----:B------:R-:W-:Y:S01]  /*0cf0*/  LOP3.LUT R2, R2, 0x30, RZ, 0xfc, !PT ;  /* 0x0000003002027812 */ /* 0x000fe200078efcff */
[----:B------:R-:W-:Y:S01]  /*0d00*/  VIADD R21, R23, 0x18000 ;  /* 0x0001800017157836 */ /* 0x000fe20000000000 */
[----:B------:R-:W-:Y:S01]  /*0d10*/  ISETP.LT.AND P2, PT, R4, 0x1000, !P0 ;  /* 0x000010000400780c */ /* 0x000fe20004741270 */
[--C-:B---3--:R-:W-:Y:S01]  /*0d20*/  IMAD.WIDE R4, R5, 0x2, R6.reuse ;  /* 0x0000000205047825 */ /* 0x108fe200078e0206 */
[----:B------:R-:W-:Y:S01]  /*0d30*/  ISETP.LT.AND P3, PT, R0, 0x1000, !P0 ;  /* 0x000010000000780c */ /* 0x000fe20004761270 */
[----:B------:R-:W3:Y:S01]  /*0d40*/  LDS.128 R16, [R22] ;  /* 0x0000000016107984 */ /* 0x000ee20000000c00 */
[----:B------:R-:W-:Y:S01]  /*0d50*/  ISETP.LT.AND P0, PT, R2, 0x1000, !P0 ;  /* 0x000010000200780c */ /* 0x000fe20004701270 */
[----:B------:R-:W-:-:S02]  /*0d60*/  IMAD.WIDE R2, R23, 0x2, R6 ;  /* 0x0000000217027825 */ /* 0x000fc400078e0206 */
[----:B------:R-:W4:Y:S02]  /*0d70*/  LDS.128 R12, [R22+0x900] ;  /* 0x00090000160c7984 */ /* 0x000f240000000c00 */
[----:B--2---:R-:W-:Y:S02]  /*0d80*/  IMAD.WIDE R20, R21, 0x2, R6 ;  /* 0x0000000215147825 */ /* 0x004fe400078e0206 */
[----:B------:R-:W2:Y:S04]  /*0d90*/  LDS.128 R8, [R22+0x1200] ;  /* 0x0012000016087984 */ /* 0x000ea80000000c00 */
[----:B---3--:R3:W-:Y:S04]  /*0da0*/  @P1 STG.E.128 desc[UR10][R2.64], R16 ;  /* 0x0000001002001986 */ /* 0x0087e8000c101d0a */
[----:B----4-:R3:W-:Y:S04]  /*0db0*/  @P2 STG.E.128 desc[UR10][R4.64], R12 ;  /* 0x0000000c04002986 */ /* 0x0107e8000c101d0a */
[----:B--2---:R3:W-:Y:S01]  /*0dc0*/  @P3 STG.E.128 desc[UR10][R20.64], R8 ;  /* 0x0000000814003986 */ /* 0x0047e2000c101d0a */
[----:B------:R-:W-:Y:S05]  /*0dd0*/  @!P0 EXIT ;  /* 0x000000000000894d */ /* 0x000fea0003800000 */
[----:B---3--:R-:W1:Y:S01]  /*0de0*/  LDS.128 R8, [R22+0x1b00] ;  /* 0x001b000016087984 */ /* 0x008e620000000c00 */
[----:B------:R-:W-:-:S04]  /*0df0*/  VIADD R23, R23, 0x24000 ;  /* 0x0002400017177836 */ /* 0x000fc80000000000 */
[----:B------:R-:W-:-:S05]  /*0e00*/  IMAD.WIDE R6, R23, 0x2, R6 ;  /* 0x0000000217067825 */ /* 0x000fca00078e0206 */
[----:B-1----:R-:W-:Y:S01]  /*0e10*/  STG.E.128 desc[UR10][R6.64], R8 ;  /* 0x0000000806007986 */ /* 0x002fe2000c101d0a */
[----:B------:R-:W-:Y:S05]  /*0e20*/  EXIT ;  /* 0x000000000000794d */ /* 0x000fea0003800000 */
.L_x_1:
[----:B------:R-:W-:-:S00]  /*0e30*/  BRA `(.L_x_1) ;  /* 0xfffffffc00fc7947 */ /* 0x000fc0000383ffff */
[----:B------:R-:W-:-:S00]  /*0e40*/  NOP ;  /* 0x0000000000007918 */ /* 0x000fc00000000000 */
        /* <DEDUP_REMOVED lines=11> */
.L_x_2:


//--------------------- .nv.shared.triton_mm      --------------------------
	.section	.nv.shared.triton_mm,"aw",@nobits
	.sectionflags	@""
	.align	16
	.zero		1024


//--------------------- .nv.constant0.triton_mm   --------------------------
	.section	.nv.constant0.triton_mm,"a",@progbits
	.sectionflags	@""
	.align	4
.nv.constant0.triton_mm:
	.zero		552
